	.headerflags	@"EF_CUDA_TEXMODE_UNIFIED EF_CUDA_64BIT_ADDRESS EF_CUDA_ACCELERATORS EF_CUDA_SM90 EF_CUDA_VIRTUAL_SM(EF_CUDA_SM90)"
	.elftype	@"ET_EXEC"


//--------------------- .nv.info                  --------------------------
	.section	.nv.info,"",@"SHT_CUDA_INFO"
	.align	4


	//----- nvinfo : EIATTR_REGCOUNT
	.align		4
        /*0000*/ 	.byte	0x04, 0x2f
        /*0002*/ 	.short	(.L_3 - .L_2)
	.align		4
.L_2:
        /*0004*/ 	.word	index@(triton_poi_fused__native_batch_norm_legit_no_training_convolution_relu_6)
        /*0008*/ 	.word	0x00000016


	//----- nvinfo : EIATTR_MIN_STACK_SIZE
	.align		4
.L_3:
        /*000c*/ 	.byte	0x04, 0x12
        /*000e*/ 	.short	(.L_5 - .L_4)
	.align		4
.L_4:
        /*0010*/ 	.word	index@(triton_poi_fused__native_batch_norm_legit_no_training_convolution_relu_6)
        /*0014*/ 	.word	0x00000000


	//----- nvinfo : EIATTR_FRAME_SIZE
	.align		4
.L_5:
        /*0018*/ 	.byte	0x04, 0x11
        /*001a*/ 	.short	(.L_7 - .L_6)
	.align		4
.L_6:
        /*001c*/ 	.word	index@(triton_poi_fused__native_batch_norm_legit_no_training_convolution_relu_6)
        /*0020*/ 	.word	0x00000000


	//----- nvinfo : EIATTR_MIN_STACK_SIZE
	.align		4
.L_7:
        /*0024*/ 	.byte	0x04, 0x12
        /*0026*/ 	.short	(.L_9 - .L_8)
	.align		4
.L_8:
        /*0028*/ 	.word	index@(triton_poi_fused__native_batch_norm_legit_no_training_convolution_relu_6)
        /*002c*/ 	.word	0x00000000
.L_9:


//--------------------- .nv.info.triton_poi_fused__native_batch_norm_legit_no_training_convolution_relu_6 --------------------------
	.section	.nv.info.triton_poi_fused__native_batch_norm_legit_no_training_convolution_relu_6,"",@"SHT_CUDA_INFO"
	.sectionflags	@""
	.align	4


	//----- nvinfo : EIATTR_CUDA_API_VERSION
	.align		4
        /*0000*/ 	.byte	0x04, 0x37
        /*0002*/ 	.short	(.L_11 - .L_10)
.L_10:
        /*0004*/ 	.word	0x0000007c


	//----- nvinfo : EIATTR_KPARAM_INFO
	.align		4
.L_11:
        /*0008*/ 	.byte	0x04, 0x17
        /*000a*/ 	.short	(.L_13 - .L_12)
.L_12:
        /*000c*/ 	.word	0x00000000
        /*0010*/ 	.short	0x0007
        /*0012*/ 	.short	0x0038
        /*0014*/ 	.byte	0x00, 0xf0, 0x11, 0x00


	//----- nvinfo : EIATTR_KPARAM_INFO
	.align		4
.L_13:
        /*0018*/ 	.byte	0x04, 0x17
        /*001a*/ 	.short	(.L_15 - .L_14)
.L_14:
        /*001c*/ 	.word	0x00000000
        /*0020*/ 	.short	0x0006
        /*0022*/ 	.short	0x0030
        /*0024*/ 	.byte	0x00, 0xf4, 0x21, 0x00


	//----- nvinfo : EIATTR_KPARAM_INFO
	.align		4
.L_15:
        /*0028*/ 	.byte	0x04, 0x17
        /*002a*/ 	.short	(.L_17 - .L_16)
.L_16:
        /*002c*/ 	.word	0x00000000
        /*0030*/ 	.short	0x0005
        /*0032*/ 	.short	0x0028
        /*0034*/ 	.byte	0x00, 0xf4, 0x21, 0x00


	//----- nvinfo : EIATTR_KPARAM_INFO
	.align		4
.L_17:
        /*0038*/ 	.byte	0x04, 0x17
        /*003a*/ 	.short	(.L_19 - .L_18)
.L_18:
        /*003c*/ 	.word	0x00000000
        /*0040*/ 	.short	0x0004
        /*0042*/ 	.short	0x0020
        /*0044*/ 	.byte	0x00, 0xf4, 0x21, 0x00


	//----- nvinfo : EIATTR_KPARAM_INFO
	.align		4
.L_19:
        /*0048*/ 	.byte	0x04, 0x17
        /*004a*/ 	.short	(.L_21 - .L_20)
.L_20:
        /*004c*/ 	.word	0x00000000
        /*0050*/ 	.short	0x0003
        /*0052*/ 	.short	0x0018
        /*0054*/ 	.byte	0x00, 0xf4, 0x21, 0x00


	//----- nvinfo : EIATTR_KPARAM_INFO
	.align		4
.L_21:
        /*0058*/ 	.byte	0x04, 0x17
        /*005a*/ 	.short	(.L_23 - .L_22)
.L_22:
        /*005c*/ 	.word	0x00000000
        /*0060*/ 	.short	0x0002
        /*0062*/ 	.short	0x0010
        /*0064*/ 	.byte	0x00, 0xf4, 0x21, 0x00


	//----- nvinfo : EIATTR_KPARAM_INFO
	.align		4
.L_23:
        /*0068*/ 	.byte	0x04, 0x17
        /*006a*/ 	.short	(.L_25 - .L_24)
.L_24:
        /*006c*/ 	.word	0x00000000
        /*0070*/ 	.short	0x0001
        /*0072*/ 	.short	0x0008
        /*0074*/ 	.byte	0x00, 0xf4, 0x21, 0x00


	//----- nvinfo : EIATTR_KPARAM_INFO
	.align		4
.L_25:
        /*0078*/ 	.byte	0x04, 0x17
        /*007a*/ 	.short	(.L_27 - .L_26)
.L_26:
        /*007c*/ 	.word	0x00000000
        /*0080*/ 	.short	0x0000
        /*0082*/ 	.short	0x0000
        /*0084*/ 	.byte	0x00, 0xf4, 0x21, 0x00


	//----- nvinfo : EIATTR_SPARSE_MMA_MASK
	.align		4
.L_27:
        /*0088*/ 	.byte	0x03, 0x50
        /*008a*/ 	.short	0x0000


	//----- nvinfo : EIATTR_MAXREG_COUNT
	.align		4
        /*008c*/ 	.byte	0x03, 0x1b
        /*008e*/ 	.short	0x00ff


	//----- nvinfo : EIATTR_EXIT_INSTR_OFFSETS
	.align		4
        /*0090*/ 	.byte	0x04, 0x1c
        /*0092*/ 	.short	(.L_29 - .L_28)


	//   ....[0]....
.L_28:
        /*0094*/ 	.word	0x000003b0


	//----- nvinfo : EIATTR_REQNTID
	.align		4
.L_29:
        /*0098*/ 	.byte	0x04, 0x10
        /*009a*/ 	.short	(.L_31 - .L_30)
.L_30:
        /*009c*/ 	.word	0x00000080
        /*00a0*/ 	.word	0x00000001
        /*00a4*/ 	.word	0x00000001


	//----- nvinfo : EIATTR_CBANK_PARAM_SIZE
	.align		4
.L_31:
        /*00a8*/ 	.byte	0x03, 0x19
        /*00aa*/ 	.short	0x003c


	//----- nvinfo : EIATTR_PARAM_CBANK
	.align		4
        /*00ac*/ 	.byte	0x04, 0x0a
        /*00ae*/ 	.short	(.L_33 - .L_32)
	.align		4
.L_32:
        /*00b0*/ 	.word	index@(.nv.constant0.triton_poi_fused__native_batch_norm_legit_no_training_convolution_relu_6)
        /*00b4*/ 	.short	0x0210
        /*00b6*/ 	.short	0x003c


	//----- nvinfo : EIATTR_SW_WAR
	.align		4
.L_33:
        /*00b8*/ 	.byte	0x04, 0x36
        /*00ba*/ 	.short	(.L_35 - .L_34)
.L_34:
        /*00bc*/ 	.word	0x00000008
.L_35:


//--------------------- .nv.callgraph             --------------------------
	.section	.nv.callgraph,"",@"SHT_CUDA_CALLGRAPH"
	.align	4
	.sectionentsize	8
	.align		4
        /*0000*/ 	.word	0x00000000
	.align		4
        /*0004*/ 	.word	0xffffffff
	.align		4
        /*0008*/ 	.word	0x00000000
	.align		4
        /*000c*/ 	.word	0xfffffffe
	.align		4
        /*0010*/ 	.word	0x00000000
	.align		4
        /*0014*/ 	.word	0xfffffffd
	.align		4
        /*0018*/ 	.word	0x00000000
	.align		4
        /*001c*/ 	.word	0xfffffffc


//--------------------- .nv.constant4             --------------------------
	.section	.nv.constant4,"a",@progbits
	.align	8
	.align		8
.nv.constant4:
        /*0000*/ 	.dword	_$_str
	.align		8
        /*0008*/ 	.dword	_$_str_$_2


//--------------------- .text.triton_poi_fused__native_batch_norm_legit_no_training_convolution_relu_6 --------------------------
	.section	.text.triton_poi_fused__native_batch_norm_legit_no_training_convolution_relu_6,"ax",@progbits
	.align	128
        .global         triton_poi_fused__native_batch_norm_legit_no_training_convolution_relu_6
        .type           triton_poi_fused__native_batch_norm_legit_no_training_convolution_relu_6,@function
        .size           triton_poi_fused__native_batch_norm_legit_no_training_convolution_relu_6,(.L_x_1 - triton_poi_fused__native_batch_norm_legit_no_training_convolution_relu_6)
        .other          triton_poi_fused__native_batch_norm_legit_no_training_convolution_relu_6,@"STO_CUDA_ENTRY STV_DEFAULT"
triton_poi_fused__native_batch_norm_legit_no_training_convolution_relu_6:
.text.triton_poi_fused__native_batch_norm_legit_no_training_convolution_relu_6:
[----:B------:R-:W-:Y:S01]  /*0000*/  LDC R1, c[0x0][0x28] ;  /* 0x00000a00ff017b82 */ /* 0x000fe20000000800 */
[----:B------:R-:W1:Y:S07]  /*0010*/  S2R R0, SR_TID.X ;  /* 0x0000000000007919 */ /* 0x000e6e0000002100 */
[----:B------:R-:W2:Y:S01]  /*0020*/  LDC.64 R14, c[0x0][0x228] ;  /* 0x00008a00ff0e7b82 */ /* 0x000ea20000000a00 */
[----:B------:R-:W-:Y:S01]  /*0030*/  ULDC.64 UR4, c[0x0][0x208] ;  /* 0x0000820000047ab9 */ /* 0x000fe20000000a00 */
[----:B------:R-:W3:Y:S06]  /*0040*/  S2R R5, SR_CTAID.X ;  /* 0x0000000000057919 */ /* 0x000eec0000002500 */
[----:B------:R-:W4:Y:S08]  /*0050*/  LDC.64 R10, c[0x0][0x218] ;  /* 0x00008600ff0a7b82 */ /* 0x000f300000000a00 */
[----:B------:R-:W5:Y:S08]  /*0060*/  LDC.64 R12, c[0x0][0x220] ;  /* 0x00008800ff0c7b82 */ /* 0x000f700000000a00 */
[----:B------:R-:W5:Y:S01]  /*0070*/  LDC.64 R16, c[0x0][0x230] ;  /* 0x00008c00ff107b82 */ /* 0x000f620000000a00 */
[----:B-1----:R-:W-:-:S02]  /*0080*/  SHF.L.U32 R0, R0, 0x1, RZ ;  /* 0x0000000100007819 */ /* 0x002fc400000006ff */
[----:B---3--:R-:W-:Y:S02]  /*0090*/  SHF.R.S32.HI R3, RZ, 0x17, R5 ;  /* 0x00000017ff037819 */ /* 0x008fe40000011405 */
[----:B------:R-:W-:Y:S02]  /*00a0*/  LOP3.LUT R0, R0, 0xfe, RZ, 0xc0, !PT ;  /* 0x000000fe00007812 */ /* 0x000fe400078ec0ff */
[----:B------:R-:W-:Y:S02]  /*00b0*/  SGXT R3, R3, 0x1 ;  /* 0x000000010303781a */ /* 0x000fe40000000200 */
[----:B------:R-:W-:Y:S02]  /*00c0*/  LEA R0, R5, R0, 0x8 ;  /* 0x0000000005007211 */ /* 0x000fe400078e40ff */
[----:B------:R-:W1:Y:S02]  /*00d0*/  LDC.64 R4, c[0x0][0x238] ;  /* 0x00008e00ff047b82 */ /* 0x000e640000000a00 */
[----:B------:R-:W-:-:S04]  /*00e0*/  LEA.HI R3, R3, R0, RZ, 0xa ;  /* 0x0000000003037211 */ /* 0x000fc800078f50ff */
[----:B------:R-:W-:-:S04]  /*00f0*/  SHF.R.S32.HI R2, RZ, 0xa, R3 ;  /* 0x0000000aff027819 */ /* 0x000fc80000011403 */
[----:B------:R-:W-:-:S04]  /*0100*/  LEA.HI R3, R3, R2, RZ, 0x1 ;  /* 0x0000000203037211 */ /* 0x000fc800078f08ff */
[----:B------:R-:W-:-:S04]  /*0110*/  LOP3.LUT R3, R3, 0xfffffffe, RZ, 0xc0, !PT ;  /* 0xfffffffe03037812 */ /* 0x000fc800078ec0ff */
[----:B------:R-:W-:Y:S02]  /*0120*/  IADD3 R19, R2, -R3, RZ ;  /* 0x8000000302137210 */ /* 0x000fe40007ffe0ff */
[----:B------:R-:W3:Y:S03]  /*0130*/  LDC.64 R2, c[0x0][0x210] ;  /* 0x00008400ff027b82 */ /* 0x000ee60000000a00 */
[----:B--2---:R-:W-:-:S05]  /*0140*/  IMAD.WIDE R14, R19, 0x4, R14 ;  /* 0x00000004130e7825 */ /* 0x004fca00078e020e */
[----:B------:R2:W2:Y:S01]  /*0150*/  LDG.E.EL R18, desc[UR4][R14.64] ;  /* 0x000000040e127981 */ /* 0x0004a2000c2e1900 */
[----:B----4-:R-:W-:-:S04]  /*0160*/  IMAD.WIDE R10, R19, 0x4, R10 ;  /* 0x00000004130a7825 */ /* 0x010fc800078e020a */
[----:B-----5:R-:W-:Y:S01]  /*0170*/  IMAD.WIDE R12, R19, 0x4, R12 ;  /* 0x00000004130c7825 */ /* 0x020fe200078e020c */
[----:B------:R4:W5:Y:S04]  /*0180*/  LDG.E.EL R8, desc[UR4][R10.64] ;  /* 0x000000040a087981 */ /* 0x000968000c2e1900 */
[----:B------:R-:W5:Y:S01]  /*0190*/  LDG.E.EL R9, desc[UR4][R12.64] ;  /* 0x000000040c097981 */ /* 0x000f62000c2e1900 */
[----:B---3--:R-:W-:-:S05]  /*01a0*/  IMAD.WIDE R2, R0, 0x4, R2 ;  /* 0x0000000400027825 */ /* 0x008fca00078e0202 */
[----:B------:R-:W5:Y:S01]  /*01b0*/  LDG.E.64 R6, desc[UR4][R2.64] ;  /* 0x0000000402067981 */ /* 0x000f62000c1e1b00 */
[----:B0-2---:R-:W-:-:S04]  /*01c0*/  IMAD.WIDE R14, R19, 0x4, R16 ;  /* 0x00000004130e7825 */ /* 0x005fc800078e0210 */
[----:B-1----:R-:W-:Y:S02]  /*01d0*/  IMAD.WIDE R16, R19, 0x4, R4 ;  /* 0x0000000413107825 */ /* 0x002fe400078e0204 */
[----:B------:R-:W2:Y:S01]  /*01e0*/  LDG.E.EL R14, desc[UR4][R14.64] ;  /* 0x000000040e0e7981 */ /* 0x000ea2000c2e1900 */
[----:B----4-:R-:W-:Y:S01]  /*01f0*/  HFMA2.MMA R10, -RZ, RZ, 1.625, 0 ;  /* 0x3e800000ff0a7435 */ /* 0x010fe200000001ff */
[----:B------:R-:W0:Y:S02]  /*0200*/  LDC.64 R4, c[0x0][0x240] ;  /* 0x00009000ff047b82 */ /* 0x000e240000000a00 */
[----:B------:R-:W2:Y:S01]  /*0210*/  LDG.E.EL R17, desc[UR4][R16.64] ;  /* 0x0000000410117981 */ /* 0x000ea2000c2e1900 */
[----:B0-----:R-:W-:-:S04]  /*0220*/  IMAD.WIDE R4, R0, 0x4, R4 ;  /* 0x0000000400047825 */ /* 0x001fc800078e0204 */
[----:B------:R-:W-:-:S04]  /*0230*/  FADD R18, R18, 9.9999997473787516356e-06 ;  /* 0x3727c5ac12127421 */ /* 0x000fc80000000000 */
[----:B------:R-:W0:Y:S02]  /*0240*/  MUFU.SQRT R19, R18 ;  /* 0x0000001200137308 */ /* 0x000e240000002000 */
[C---:B0-----:R-:W-:Y:S02]  /*0250*/  FSETP.GT.AND P0, PT, R19.reuse, 8.50705917302346158658e+37, PT ;  /* 0x7e8000001300780b */ /* 0x041fe40003f04000 */
[----:B------:R-:W-:-:S11]  /*0260*/  FSETP.GEU.AND P1, PT, R19, 1.175494350822287508e-38, PT ;  /* 0x008000001300780b */ /* 0x000fd60003f2e000 */
[----:B------:R-:W-:-:S04]  /*0270*/  @P0 FMUL R19, R19, 0.25 ;  /* 0x3e80000013130820 */ /* 0x000fc80000400000 */
[----:B------:R-:W-:-:S06]  /*0280*/  @!P1 FMUL R19, R19, 16777216 ;  /* 0x4b80000013139820 */ /* 0x000fcc0000400000 */
[----:B------:R-:W0:Y:S01]  /*0290*/  MUFU.RCP R19, R19 ;  /* 0x0000001300137308 */ /* 0x000e220000001000 */
[----:B------:R-:W-:Y:S01]  /*02a0*/  FSEL R10, R10, 1, P0 ;  /* 0x3f8000000a0a7808 */ /* 0x000fe20000000000 */
[--C-:B-----5:R-:W-:Y:S01]  /*02b0*/  FADD R6, R6, R8.reuse ;  /* 0x0000000806067221 */ /* 0x120fe20000000000 */
[----:B------:R-:W-:-:S03]  /*02c0*/  FADD R7, R7, R8 ;  /* 0x0000000807077221 */ /* 0x000fc60000000000 */
[----:B------:R-:W-:Y:S01]  /*02d0*/  @!P1 FMUL R10, R10, 16777216 ;  /* 0x4b8000000a0a9820 */ /* 0x000fe20000400000 */
[C---:B------:R-:W-:Y:S01]  /*02e0*/  FADD R8, -R9.reuse, R6 ;  /* 0x0000000609087221 */ /* 0x040fe20000000100 */
[----:B------:R-:W-:Y:S02]  /*02f0*/  FADD R9, -R9, R7 ;  /* 0x0000000709097221 */ /* 0x000fe40000000100 */
[----:B0-----:R-:W-:-:S04]  /*0300*/  FMUL R10, R19, R10 ;  /* 0x0000000a130a7220 */ /* 0x001fc80000400000 */
[-C--:B------:R-:W-:Y:S01]  /*0310*/  FMUL R8, R8, R10.reuse ;  /* 0x0000000a08087220 */ /* 0x080fe20000400000 */
[----:B------:R-:W-:-:S03]  /*0320*/  FMUL R10, R9, R10 ;  /* 0x0000000a090a7220 */ /* 0x000fc60000400000 */
[C-C-:B--2---:R-:W-:Y:S01]  /*0330*/  FFMA R8, R14.reuse, R8, R17.reuse ;  /* 0x000000080e087223 */ /* 0x144fe20000000011 */
[----:B------:R-:W-:-:S04]  /*0340*/  FFMA R10, R14, R10, R17 ;  /* 0x0000000a0e0a7223 */ /* 0x000fc80000000011 */
[----:B------:R-:W-:Y:S02]  /*0350*/  FSETP.GEU.AND P0, PT, R8, RZ, PT ;  /* 0x000000ff0800720b */ /* 0x000fe40003f0e000 */
[----:B------:R-:W-:Y:S02]  /*0360*/  FSETP.GEU.AND P1, PT, R10, RZ, PT ;  /* 0x000000ff0a00720b */ /* 0x000fe40003f2e000 */
[----:B------:R-:W-:Y:S02]  /*0370*/  FSEL R8, R8, RZ, P0 ;  /* 0x000000ff08087208 */ /* 0x000fe40000000000 */
[----:B------:R-:W-:Y:S01]  /*0380*/  FSEL R9, R10, RZ, P1 ;  /* 0x000000ff0a097208 */ /* 0x000fe20000800000 */
[----:B------:R-:W-:Y:S04]  /*0390*/  STG.E.64 desc[UR4][R2.64], R6 ;  /* 0x0000000602007986 */ /* 0x000fe8000c101b04 */
[----:B------:R-:W-:Y:S01]  /*03a0*/  STG.E.64 desc[UR4][R4.64], R8 ;  /* 0x0000000804007986 */ /* 0x000fe2000c101b04 */
[----:B------:R-:W-:Y:S05]  /*03b0*/  EXIT ;  /* 0x000000000000794d */ /* 0x000fea0003800000 */
.L_x_0:
[----:B------:R-:W-:-:S00]  /*03c0*/  BRA `(.L_x_0) ;  /* 0xfffffffc00fc7947 */ /* 0x000fc0000383ffff */
[----:B------:R-:W-:-:S00]  /*03d0*/  NOP ;  /* 0x0000000000007918 */ /* 0x000fc00000000000 */
        /* <DEDUP_REMOVED lines=10> */
.L_x_1:


//--------------------- .nv.global.init           --------------------------
	.section	.nv.global.init,"aw",@progbits
.nv.global.init:
	.type		_$_str,@object
	.size		_$_str,(_$_str_$_2 - _$_str)
_$_str:
        /*0000*/ 	.byte	0x5f, 0x5f, 0x43, 0x55, 0x44, 0x41, 0x5f, 0x46, 0x54, 0x5a, 0x00
	.type		_$_str_$_2,@object
	.size		_$_str_$_2,(.L_1 - _$_str_$_2)
_$_str_$_2:
        /*000b*/ 	.byte	0x5f, 0x5f, 0x43, 0x55, 0x44, 0x41, 0x5f, 0x50, 0x52, 0x45, 0x43, 0x5f, 0x53, 0x51, 0x52, 0x54
        /*001b*/ 	.byte	0x00
.L_1:


//--------------------- .nv.constant0.triton_poi_fused__native_batch_norm_legit_no_training_convolution_relu_6 --------------------------
	.section	.nv.constant0.triton_poi_fused__native_batch_norm_legit_no_training_convolution_relu_6,"a",@progbits
	.sectionflags	@""
	.align	4
.nv.constant0.triton_poi_fused__native_batch_norm_legit_no_training_convolution_relu_6:
	.zero		588
